	.headerflags	@"EF_CUDA_TEXMODE_UNIFIED EF_CUDA_64BIT_ADDRESS EF_CUDA_ACCELERATORS EF_CUDA_SM90 EF_CUDA_VIRTUAL_SM(EF_CUDA_SM90)"
	.elftype	@"ET_EXEC"


//--------------------- .nv.info                  --------------------------
	.section	.nv.info,"",@"SHT_CUDA_INFO"
	.align	4


	//----- nvinfo : EIATTR_REGCOUNT
	.align		4
        /*0000*/ 	.byte	0x04, 0x2f
        /*0002*/ 	.short	(.L_3 - .L_2)
	.align		4
.L_2:
        /*0004*/ 	.word	index@(triton_poi_fused__native_batch_norm_legit_no_training_reflection_pad2d_relu_18)
        /*0008*/ 	.word	0x00000030


	//----- nvinfo : EIATTR_MIN_STACK_SIZE
	.align		4
.L_3:
        /*000c*/ 	.byte	0x04, 0x12
        /*000e*/ 	.short	(.L_5 - .L_4)
	.align		4
.L_4:
        /*0010*/ 	.word	index@(triton_poi_fused__native_batch_norm_legit_no_training_reflection_pad2d_relu_18)
        /*0014*/ 	.word	0x00000000


	//----- nvinfo : EIATTR_FRAME_SIZE
	.align		4
.L_5:
        /*0018*/ 	.byte	0x04, 0x11
        /*001a*/ 	.short	(.L_7 - .L_6)
	.align		4
.L_6:
        /*001c*/ 	.word	index@(triton_poi_fused__native_batch_norm_legit_no_training_reflection_pad2d_relu_18)
        /*0020*/ 	.word	0x00000000


	//----- nvinfo : EIATTR_MIN_STACK_SIZE
	.align		4
.L_7:
        /*0024*/ 	.byte	0x04, 0x12
        /*0026*/ 	.short	(.L_9 - .L_8)
	.align		4
.L_8:
        /*0028*/ 	.word	index@(triton_poi_fused__native_batch_norm_legit_no_training_reflection_pad2d_relu_18)
        /*002c*/ 	.word	0x00000000
.L_9:


//--------------------- .nv.info.triton_poi_fused__native_batch_norm_legit_no_training_reflection_pad2d_relu_18 --------------------------
	.section	.nv.info.triton_poi_fused__native_batch_norm_legit_no_training_reflection_pad2d_relu_18,"",@"SHT_CUDA_INFO"
	.sectionflags	@""
	.align	4


	//----- nvinfo : EIATTR_CUDA_API_VERSION
	.align		4
        /*0000*/ 	.byte	0x04, 0x37
        /*0002*/ 	.short	(.L_11 - .L_10)
.L_10:
        /*0004*/ 	.word	0x0000007c


	//----- nvinfo : EIATTR_KPARAM_INFO
	.align		4
.L_11:
        /*0008*/ 	.byte	0x04, 0x17
        /*000a*/ 	.short	(.L_13 - .L_12)
.L_12:
        /*000c*/ 	.word	0x00000000
        /*0010*/ 	.short	0x0006
        /*0012*/ 	.short	0x0030
        /*0014*/ 	.byte	0x00, 0xf0, 0x11, 0x00


	//----- nvinfo : EIATTR_KPARAM_INFO
	.align		4
.L_13:
        /*0018*/ 	.byte	0x04, 0x17
        /*001a*/ 	.short	(.L_15 - .L_14)
.L_14:
        /*001c*/ 	.word	0x00000000
        /*0020*/ 	.short	0x0005
        /*0022*/ 	.short	0x0028
        /*0024*/ 	.byte	0x00, 0xf4, 0x21, 0x00


	//----- nvinfo : EIATTR_KPARAM_INFO
	.align		4
.L_15:
        /*0028*/ 	.byte	0x04, 0x17
        /*002a*/ 	.short	(.L_17 - .L_16)
.L_16:
        /*002c*/ 	.word	0x00000000
        /*0030*/ 	.short	0x0004
        /*0032*/ 	.short	0x0020
        /*0034*/ 	.byte	0x00, 0xf4, 0x21, 0x00


	//----- nvinfo : EIATTR_KPARAM_INFO
	.align		4
.L_17:
        /*0038*/ 	.byte	0x04, 0x17
        /*003a*/ 	.short	(.L_19 - .L_18)
.L_18:
        /*003c*/ 	.word	0x00000000
        /*0040*/ 	.short	0x0003
        /*0042*/ 	.short	0x0018
        /*0044*/ 	.byte	0x00, 0xf4, 0x21, 0x00


	//----- nvinfo : EIATTR_KPARAM_INFO
	.align		4
.L_19:
        /*0048*/ 	.byte	0x04, 0x17
        /*004a*/ 	.short	(.L_21 - .L_20)
.L_20:
        /*004c*/ 	.word	0x00000000
        /*0050*/ 	.short	0x0002
        /*0052*/ 	.short	0x0010
        /*0054*/ 	.byte	0x00, 0xf4, 0x21, 0x00


	//----- nvinfo : EIATTR_KPARAM_INFO
	.align		4
.L_21:
        /*0058*/ 	.byte	0x04, 0x17
        /*005a*/ 	.short	(.L_23 - .L_22)
.L_22:
        /*005c*/ 	.word	0x00000000
        /*0060*/ 	.short	0x0001
        /*0062*/ 	.short	0x0008
        /*0064*/ 	.byte	0x00, 0xf4, 0x21, 0x00


	//----- nvinfo : EIATTR_KPARAM_INFO
	.align		4
.L_23:
        /*0068*/ 	.byte	0x04, 0x17
        /*006a*/ 	.short	(.L_25 - .L_24)
.L_24:
        /*006c*/ 	.word	0x00000000
        /*0070*/ 	.short	0x0000
        /*0072*/ 	.short	0x0000
        /*0074*/ 	.byte	0x00, 0xf4, 0x21, 0x00


	//----- nvinfo : EIATTR_SPARSE_MMA_MASK
	.align		4
.L_25:
        /*0078*/ 	.byte	0x03, 0x50
        /*007a*/ 	.short	0x0000


	//----- nvinfo : EIATTR_MAXREG_COUNT
	.align		4
        /*007c*/ 	.byte	0x03, 0x1b
        /*007e*/ 	.short	0x00ff


	//----- nvinfo : EIATTR_EXIT_INSTR_OFFSETS
	.align		4
        /*0080*/ 	.byte	0x04, 0x1c
        /*0082*/ 	.short	(.L_27 - .L_26)


	//   ....[0]....
.L_26:
        /*0084*/ 	.word	0x00001760


	//   ....[1]....
        /*0088*/ 	.word	0x00001780


	//----- nvinfo : EIATTR_REQNTID
	.align		4
.L_27:
        /*008c*/ 	.byte	0x04, 0x10
        /*008e*/ 	.short	(.L_29 - .L_28)
.L_28:
        /*0090*/ 	.word	0x00000080
        /*0094*/ 	.word	0x00000001
        /*0098*/ 	.word	0x00000001


	//----- nvinfo : EIATTR_CBANK_PARAM_SIZE
	.align		4
.L_29:
        /*009c*/ 	.byte	0x03, 0x19
        /*009e*/ 	.short	0x0034


	//----- nvinfo : EIATTR_PARAM_CBANK
	.align		4
        /*00a0*/ 	.byte	0x04, 0x0a
        /*00a2*/ 	.short	(.L_31 - .L_30)
	.align		4
.L_30:
        /*00a4*/ 	.word	index@(.nv.constant0.triton_poi_fused__native_batch_norm_legit_no_training_reflection_pad2d_relu_18)
        /*00a8*/ 	.short	0x0210
        /*00aa*/ 	.short	0x0034


	//----- nvinfo : EIATTR_SW_WAR
	.align		4
.L_31:
        /*00ac*/ 	.byte	0x04, 0x36
        /*00ae*/ 	.short	(.L_33 - .L_32)
.L_32:
        /*00b0*/ 	.word	0x00000008
.L_33:


//--------------------- .nv.callgraph             --------------------------
	.section	.nv.callgraph,"",@"SHT_CUDA_CALLGRAPH"
	.align	4
	.sectionentsize	8
	.align		4
        /*0000*/ 	.word	0x00000000
	.align		4
        /*0004*/ 	.word	0xffffffff
	.align		4
        /*0008*/ 	.word	0x00000000
	.align		4
        /*000c*/ 	.word	0xfffffffe
	.align		4
        /*0010*/ 	.word	0x00000000
	.align		4
        /*0014*/ 	.word	0xfffffffd
	.align		4
        /*0018*/ 	.word	0x00000000
	.align		4
        /*001c*/ 	.word	0xfffffffc


//--------------------- .nv.constant4             --------------------------
	.section	.nv.constant4,"a",@progbits
	.align	8
	.align		8
.nv.constant4:
        /*0000*/ 	.dword	_$_str
	.align		8
        /*0008*/ 	.dword	_$_str_$_2


//--------------------- .text.triton_poi_fused__native_batch_norm_legit_no_training_reflection_pad2d_relu_18 --------------------------
	.section	.text.triton_poi_fused__native_batch_norm_legit_no_training_reflection_pad2d_relu_18,"ax",@progbits
	.align	128
        .global         triton_poi_fused__native_batch_norm_legit_no_training_reflection_pad2d_relu_18
        .type           triton_poi_fused__native_batch_norm_legit_no_training_reflection_pad2d_relu_18,@function
        .size           triton_poi_fused__native_batch_norm_legit_no_training_reflection_pad2d_relu_18,(.L_x_1 - triton_poi_fused__native_batch_norm_legit_no_training_reflection_pad2d_relu_18)
        .other          triton_poi_fused__native_batch_norm_legit_no_training_reflection_pad2d_relu_18,@"STO_CUDA_ENTRY STV_DEFAULT"
triton_poi_fused__native_batch_norm_legit_no_training_reflection_pad2d_relu_18:
.text.triton_poi_fused__native_batch_norm_legit_no_training_reflection_pad2d_relu_18:
[----:B------:R-:W0:Y:S01]  /*0000*/  LDC R1, c[0x0][0x28] ;  /* 0x00000a00ff017b82 */ /* 0x000e220000000800 */
[----:B------:R-:W1:Y:S07]  /*0010*/  S2R R0, SR_TID.X ;  /* 0x0000000000007919 */ /* 0x000e6e0000002100 */
[----:B------:R-:W2:Y:S01]  /*0020*/  LDC.64 R24, c[0x0][0x220] ;  /* 0x00008800ff187b82 */ /* 0x000ea20000000a00 */
[----:B------:R-:W-:Y:S01]  /*0030*/  ULDC.64 UR4, c[0x0][0x208] ;  /* 0x0000820000047ab9 */ /* 0x000fe20000000a00 */
[----:B------:R-:W3:Y:S01]  /*0040*/  S2R R19, SR_CTAID.X ;  /* 0x0000000000137919 */ /* 0x000ee20000002500 */
[----:B------:R-:W-:-:S02]  /*0050*/  HFMA2.MMA R16, -RZ, RZ, 0, 0 ;  /* 0x00000000ff107435 */ /* 0x000fc400000001ff */
[----:B------:R-:W-:Y:S01]  /*0060*/  HFMA2.MMA R34, -RZ, RZ, 0, 0 ;  /* 0x00000000ff227435 */ /* 0x000fe200000001ff */
[----:B------:R-:W-:Y:S01]  /*0070*/  IMAD.MOV.U32 R28, RZ, RZ, RZ ;  /* 0x000000ffff1c7224 */ /* 0x000fe200078e00ff */
[----:B------:R-:W-:Y:S01]  /*0080*/  MOV R22, RZ ;  /* 0x000000ff00167202 */ /* 0x000fe20000000f00 */
[----:B------:R-:W-:Y:S01]  /*0090*/  IMAD.MOV.U32 R8, RZ, RZ, RZ ;  /* 0x000000ffff087224 */ /* 0x000fe200078e00ff */
[----:B------:R-:W-:Y:S01]  /*00a0*/  MOV R26, RZ ;  /* 0x000000ff001a7202 */ /* 0x000fe20000000f00 */
[----:B------:R-:W-:Y:S01]  /*00b0*/  IMAD.MOV.U32 R12, RZ, RZ, RZ ;  /* 0x000000ffff0c7224 */ /* 0x000fe200078e00ff */
[----:B------:R-:W-:Y:S01]  /*00c0*/  HFMA2.MMA R30, -RZ, RZ, 0, 0 ;  /* 0x00000000ff1e7435 */ /* 0x000fe200000001ff */
[----:B------:R-:W-:Y:S01]  /*00d0*/  MOV R18, RZ ;  /* 0x000000ff00127202 */ /* 0x000fe20000000f00 */
[----:B------:R-:W-:Y:S01]  /*00e0*/  HFMA2.MMA R14, -RZ, RZ, 0, 0 ;  /* 0x00000000ff0e7435 */ /* 0x000fe200000001ff */
[----:B------:R-:W4:Y:S01]  /*00f0*/  LDC.64 R38, c[0x0][0x210] ;  /* 0x00008400ff267b82 */ /* 0x000f220000000a00 */
[----:B-1----:R-:W-:-:S04]  /*0100*/  SHF.L.U32 R0, R0, 0x2, RZ ;  /* 0x0000000200007819 */ /* 0x002fc800000006ff */
[----:B------:R-:W-:-:S05]  /*0110*/  LOP3.LUT R0, R0, 0x1fc, RZ, 0xc0, !PT ;  /* 0x000001fc00007812 */ /* 0x000fca00078ec0ff */
[----:B---3--:R-:W-:-:S04]  /*0120*/  IMAD R19, R19, 0x400, R0 ;  /* 0x0000040013137824 */ /* 0x008fc800078e0200 */
[C---:B------:R-:W-:Y:S01]  /*0130*/  IMAD.HI R17, R19.reuse, 0x6aff5f81, RZ ;  /* 0x6aff5f8113117827 */ /* 0x040fe200078e02ff */
[----:B------:R-:W-:-:S04]  /*0140*/  ISETP.GE.AND P1, PT, R19, 0x99200, PT ;  /* 0x000992001300780c */ /* 0x000fc80003f26270 */
[----:B------:R-:W-:-:S04]  /*0150*/  SHF.R.U32.HI R0, RZ, 0x1f, R17 ;  /* 0x0000001fff007819 */ /* 0x000fc80000011611 */
[----:B------:R-:W-:-:S04]  /*0160*/  LEA.HI.SX32 R17, R17, R0, 0x15 ;  /* 0x0000000011117211 */ /* 0x000fc800078faaff */
[----:B------:R-:W-:-:S04]  /*0170*/  LEA.HI R0, R17, R17, RZ, 0x5 ;  /* 0x0000001111007211 */ /* 0x000fc800078f28ff */
[----:B------:R-:W-:-:S04]  /*0180*/  LOP3.LUT R0, R0, 0xffffffe0, RZ, 0xc0, !PT ;  /* 0xffffffe000007812 */ /* 0x000fc800078ec0ff */
[----:B------:R-:W-:Y:S01]  /*0190*/  IADD3 R41, R17, -R0, RZ ;  /* 0x8000000011297210 */ /* 0x000fe20007ffe0ff */
[----:B------:R-:W-:-:S04]  /*01a0*/  IMAD.MOV.U32 R0, RZ, RZ, RZ ;  /* 0x000000ffff007224 */ /* 0x000fc800078e00ff */
[----:B--2---:R-:W-:-:S05]  /*01b0*/  IMAD.WIDE R6, R41, 0x4, R24 ;  /* 0x0000000429067825 */ /* 0x004fca00078e0218 */
[----:B------:R-:W2:Y:S01]  /*01c0*/  @!P1 LDG.E.EL R0, desc[UR4][R6.64] ;  /* 0x0000000406009981 */ /* 0x000ea2000c2e1900 */
[C---:B------:R-:W-:Y:S02]  /*01d0*/  VIADD R29, R19.reuse, 0x3 ;  /* 0x00000003131d7836 */ /* 0x040fe40000000000 */
[----:B------:R-:W-:Y:S01]  /*01e0*/  VIADD R23, R19, 0x203 ;  /* 0x0000020313177836 */ /* 0x000fe20000000000 */
[----:B------:R-:W3:Y:S01]  /*01f0*/  @!P1 LDG.E.EL R16, desc[UR4][R6.64] ;  /* 0x0000000406109981 */ /* 0x000ee2000c2e1900 */
[----:B------:R-:W-:-:S03]  /*0200*/  IMAD.HI R28, R29, -0x15f15f15, R28 ;  /* 0xea0ea0eb1d1c7827 */ /* 0x000fc600078e021c */
[----:B------:R-:W5:Y:S01]  /*0210*/  @!P1 LDG.E.EL R34, desc[UR4][R6.64] ;  /* 0x0000000406229981 */ /* 0x000f62000c2e1900 */
[----:B------:R-:W-:Y:S01]  /*0220*/  VIADD R9, R19, 0x202 ;  /* 0x0000020213097836 */ /* 0x000fe20000000000 */
[----:B------:R-:W-:Y:S01]  /*0230*/  SHF.R.U32.HI R33, RZ, 0x1f, R28 ;  /* 0x0000001fff217819 */ /* 0x000fe2000001161c */
[----:B------:R-:W-:Y:S01]  /*0240*/  IMAD.HI R3, R23, -0x15f15f15, R22 ;  /* 0xea0ea0eb17037827 */ /* 0x000fe200078e0216 */
[----:B------:R-:W-:-:S03]  /*0250*/  IADD3 R15, R19, 0x200, RZ ;  /* 0x00000200130f7810 */ /* 0x000fc60007ffe0ff */
[----:B------:R-:W-:Y:S01]  /*0260*/  IMAD.HI R2, R9, -0x15f15f15, R8 ;  /* 0xea0ea0eb09027827 */ /* 0x000fe200078e0208 */
[----:B------:R-:W-:Y:S02]  /*0270*/  LEA.HI.SX32 R28, R28, R33, 0x1a ;  /* 0x000000211c1c7211 */ /* 0x000fe400078fd2ff */
[----:B------:R-:W-:Y:S02]  /*0280*/  SHF.R.U32.HI R22, RZ, 0x1f, R3 ;  /* 0x0000001fff167819 */ /* 0x000fe40000011603 */
[----:B------:R-:W-:Y:S01]  /*0290*/  IADD3 R27, R19, 0x201, RZ ;  /* 0x00000201131b7810 */ /* 0x000fe20007ffe0ff */
[----:B------:R-:W-:Y:S01]  /*02a0*/  VIADD R13, R19, 0x2 ;  /* 0x00000002130d7836 */ /* 0x000fe20000000000 */
[----:B------:R-:W-:Y:S01]  /*02b0*/  SHF.R.U32.HI R33, RZ, 0x1f, R2 ;  /* 0x0000001fff217819 */ /* 0x000fe20000011602 */
[----:B------:R-:W-:Y:S01]  /*02c0*/  IMAD.HI R11, R15, 0x6aff5f81, RZ ;  /* 0x6aff5f810f0b7827 */ /* 0x000fe200078e02ff */
[----:B------:R-:W-:Y:S02]  /*02d0*/  LEA.HI.SX32 R22, R3, R22, 0x1a ;  /* 0x0000001603167211 */ /* 0x000fe400078fd2ff */
[----:B------:R-:W-:Y:S01]  /*02e0*/  LEA.HI.SX32 R3, R2, R33, 0x1a ;  /* 0x0000002102037211 */ /* 0x000fe200078fd2ff */
[----:B------:R-:W-:Y:S01]  /*02f0*/  IMAD.HI R26, R27, -0x15f15f15, R26 ;  /* 0xea0ea0eb1b1a7827 */ /* 0x000fe200078e021a */
[----:B------:R-:W-:-:S03]  /*0300*/  CS2R R32, SRZ ;  /* 0x0000000000207805 */ /* 0x000fc6000001ff00 */
[----:B------:R-:W-:Y:S01]  /*0310*/  IMAD.HI R20, R13, -0x15f15f15, R12 ;  /* 0xea0ea0eb0d147827 */ /* 0x000fe200078e020c */
[----:B------:R-:W-:Y:S02]  /*0320*/  SHF.R.U32.HI R12, RZ, 0x1f, R11 ;  /* 0x0000001fff0c7819 */ /* 0x000fe4000001160b */
[----:B------:R-:W-:Y:S01]  /*0330*/  SHF.R.U32.HI R35, RZ, 0x1f, R26 ;  /* 0x0000001fff237819 */ /* 0x000fe2000001161a */
[----:B------:R1:W2:Y:S01]  /*0340*/  @!P1 LDG.E.EL R33, desc[UR4][R6.64] ;  /* 0x0000000406219981 */ /* 0x0002a2000c2e1900 */
[----:B------:R-:W-:Y:S01]  /*0350*/  LEA.HI.SX32 R8, R11, R12, 0x15 ;  /* 0x0000000c0b087211 */ /* 0x000fe200078faaff */
[C---:B------:R-:W-:Y:S01]  /*0360*/  VIADD R31, R19.reuse, 0x1 ;  /* 0x00000001131f7836 */ /* 0x040fe20000000000 */
[----:B------:R-:W-:Y:S01]  /*0370*/  LEA.HI.SX32 R26, R26, R35, 0x1a ;  /* 0x000000231a1a7211 */ /* 0x000fe200078fd2ff */
[----:B------:R-:W-:Y:S01]  /*0380*/  IMAD.HI R4, R19, -0x15f15f15, R18 ;  /* 0xea0ea0eb13047827 */ /* 0x000fe200078e0212 */
[----:B------:R-:W-:-:S03]  /*0390*/  LEA.HI R35, R8, R8, RZ, 0x5 ;  /* 0x0000000808237211 */ /* 0x000fc600078f28ff */
[----:B------:R-:W-:Y:S01]  /*03a0*/  IMAD.HI R30, R31, -0x15f15f15, R30 ;  /* 0xea0ea0eb1f1e7827 */ /* 0x000fe200078e021e */
[----:B------:R-:W-:Y:S02]  /*03b0*/  LOP3.LUT R35, R35, 0xffffffe0, RZ, 0xc0, !PT ;  /* 0xffffffe023237812 */ /* 0x000fe400078ec0ff */
[C---:B------:R-:W-:Y:S01]  /*03c0*/  ISETP.GE.AND P0, PT, R15.reuse, 0x99200, PT ;  /* 0x000992000f00780c */ /* 0x040fe20003f06270 */
[----:B------:R-:W-:Y:S01]  /*03d0*/  IMAD.HI R10, R15, -0x15f15f15, R14 ;  /* 0xea0ea0eb0f0a7827 */ /* 0x000fe200078e020e */
[----:B------:R-:W-:Y:S02]  /*03e0*/  SHF.R.U32.HI R11, RZ, 0x1f, R30 ;  /* 0x0000001fff0b7819 */ /* 0x000fe4000001161e */
[----:B------:R-:W-:Y:S02]  /*03f0*/  SHF.R.U32.HI R5, RZ, 0x1f, R4 ;  /* 0x0000001fff057819 */ /* 0x000fe40000011604 */
[----:B------:R-:W-:Y:S02]  /*0400*/  SHF.R.U32.HI R21, RZ, 0x1f, R20 ;  /* 0x0000001fff157819 */ /* 0x000fe40000011614 */
[----:B------:R-:W-:-:S02]  /*0410*/  IADD3 R35, R8, -R35, RZ ;  /* 0x8000002308237210 */ /* 0x000fc40007ffe0ff */
[----:B------:R-:W-:Y:S02]  /*0420*/  LEA.HI.SX32 R30, R30, R11, 0x1a ;  /* 0x0000000b1e1e7211 */ /* 0x000fe400078fd2ff */
[----:B------:R-:W-:Y:S01]  /*0430*/  LEA.HI.SX32 R5, R4, R5, 0x1a ;  /* 0x0000000504057211 */ /* 0x000fe200078fd2ff */
[----:B------:R-:W-:Y:S01]  /*0440*/  IMAD.MOV.U32 R4, RZ, RZ, RZ ;  /* 0x000000ffff047224 */ /* 0x000fe200078e00ff */
[----:B------:R-:W-:Y:S02]  /*0450*/  LEA.HI.SX32 R21, R20, R21, 0x1a ;  /* 0x0000001514157211 */ /* 0x000fe400078fd2ff */
[----:B------:R-:W-:Y:S01]  /*0460*/  SHF.R.U32.HI R11, RZ, 0x1f, R10 ;  /* 0x0000001fff0b7819 */ /* 0x000fe2000001160a */
[----:B------:R-:W-:Y:S01]  /*0470*/  HFMA2.MMA R2, -RZ, RZ, 0, 0 ;  /* 0x00000000ff027435 */ /* 0x000fe200000001ff */
[----:B------:R-:W-:Y:S01]  /*0480*/  MOV R20, RZ ;  /* 0x000000ff00147202 */ /* 0x000fe20000000f00 */
[----:B------:R-:W-:Y:S01]  /*0490*/  IMAD.WIDE R24, R35, 0x4, R24 ;  /* 0x0000000423187825 */ /* 0x000fe200078e0218 */
[----:B------:R-:W-:-:S03]  /*04a0*/  LEA.HI.SX32 R11, R10, R11, 0x1a ;  /* 0x0000000b0a0b7211 */ /* 0x000fc600078fd2ff */
[----:B------:R-:W-:Y:S01]  /*04b0*/  IMAD.HI R4, R5, -0x15f15f15, R4 ;  /* 0xea0ea0eb05047827 */ /* 0x000fe200078e0204 */
[----:B------:R-:W2:Y:S03]  /*04c0*/  @!P0 LDG.E.EL R32, desc[UR4][R24.64] ;  /* 0x0000000418208981 */ /* 0x000ea6000c2e1900 */
[----:B------:R-:W-:Y:S02]  /*04d0*/  IMAD.MOV.U32 R10, RZ, RZ, RZ ;  /* 0x000000ffff0a7224 */ /* 0x000fe400078e00ff */
[----:B------:R-:W-:-:S04]  /*04e0*/  IMAD.HI R12, R21, -0x15f15f15, R20 ;  /* 0xea0ea0eb150c7827 */ /* 0x000fc800078e0214 */
[----:B------:R-:W-:-:S04]  /*04f0*/  IMAD.HI R10, R11, -0x15f15f15, R10 ;  /* 0xea0ea0eb0b0a7827 */ /* 0x000fc800078e020a */
[----:B------:R-:W-:Y:S01]  /*0500*/  IMAD R22, R22, -0x46, R23 ;  /* 0xffffffba16167824 */ /* 0x000fe200078e0217 */
[----:B------:R-:W-:Y:S01]  /*0510*/  SHF.R.U32.HI R23, RZ, 0x1f, R4 ;  /* 0x0000001fff177819 */ /* 0x000fe20000011604 */
[----:B------:R-:W-:Y:S01]  /*0520*/  IMAD R26, R26, -0x46, R27 ;  /* 0xffffffba1a1a7824 */ /* 0x000fe200078e021b */
[----:B------:R-:W-:Y:S01]  /*0530*/  SHF.R.U32.HI R27, RZ, 0x1f, R12 ;  /* 0x0000001fff1b7819 */ /* 0x000fe2000001160c */
[----:B------:R-:W-:Y:S01]  /*0540*/  IMAD.HI R2, R3, -0x15f15f15, R2 ;  /* 0xea0ea0eb03027827 */ /* 0x000fe200078e0202 */
[----:B------:R-:W-:-:S03]  /*0550*/  LEA.HI.SX32 R23, R4, R23, 0x1a ;  /* 0x0000001704177211 */ /* 0x000fc600078fd2ff */
[----:B------:R-:W-:Y:S01]  /*0560*/  IMAD R28, R28, -0x46, R29 ;  /* 0xffffffba1c1c7824 */ /* 0x000fe200078e021d */
[----:B------:R-:W-:Y:S01]  /*0570*/  SHF.R.U32.HI R29, RZ, 0x1f, R10 ;  /* 0x0000001fff1d7819 */ /* 0x000fe2000001160a */
[----:B------:R-:W-:Y:S01]  /*0580*/  IMAD R30, R30, -0x46, R31 ;  /* 0xffffffba1e1e7824 */ /* 0x000fe200078e021f */
[----:B------:R-:W-:Y:S01]  /*0590*/  LEA.HI.SX32 R20, R12, R27, 0x1a ;  /* 0x0000001b0c147211 */ /* 0x000fe200078fd2ff */
[----:B------:R-:W-:Y:S02]  /*05a0*/  IMAD R14, R11, -0x46, R15 ;  /* 0xffffffba0b0e7824 */ /* 0x000fe400078e020f */
[----:B------:R-:W-:Y:S01]  /*05b0*/  IMAD R4, R5, -0x46, R19 ;  /* 0xffffffba05047824 */ /* 0x000fe200078e0213 */
[----:B------:R-:W-:Y:S01]  /*05c0*/  SHF.R.U32.HI R31, RZ, 0x1f, R2 ;  /* 0x0000001fff1f7819 */ /* 0x000fe20000011602 */
[----:B------:R-:W-:Y:S01]  /*05d0*/  IMAD R12, R21, -0x46, R13 ;  /* 0xffffffba150c7824 */ /* 0x000fe200078e020d */
[----:B------:R-:W-:Y:S01]  /*05e0*/  LEA.HI.SX32 R10, R10, R29, 0x1a ;  /* 0x0000001d0a0a7211 */ /* 0x000fe200078fd2ff */
[----:B------:R-:W-:Y:S01]  /*05f0*/  IMAD R9, R3, -0x46, R9 ;  /* 0xffffffba03097824 */ /* 0x000fe200078e0209 */
[----:B------:R-:W-:Y:S01]  /*0600*/  IADD3 R30, R30, -0x3, RZ ;  /* 0xfffffffd1e1e7810 */ /* 0x000fe20007ffe0ff */
[----:B------:R-:W-:Y:S01]  /*0610*/  VIADD R4, R4, 0xfffffffd ;  /* 0xfffffffd04047836 */ /* 0x000fe20000000000 */
[----:B------:R-:W-:Y:S01]  /*0620*/  IADD3 R14, R14, -0x3, RZ ;  /* 0xfffffffd0e0e7810 */ /* 0x000fe20007ffe0ff */
[----:B------:R-:W-:Y:S01]  /*0630*/  VIADD R26, R26, 0xfffffffd ;  /* 0xfffffffd1a1a7836 */ /* 0x000fe20000000000 */
[----:B------:R-:W-:Y:S01]  /*0640*/  LEA.HI.SX32 R31, R2, R31, 0x1a ;  /* 0x0000001f021f7211 */ /* 0x000fe200078fd2ff */
[----:B------:R-:W-:Y:S01]  /*0650*/  VIADD R12, R12, 0xfffffffd ;  /* 0xfffffffd0c0c7836 */ /* 0x000fe20000000000 */
[----:B------:R-:W-:Y:S01]  /*0660*/  IADD3 R9, R9, -0x3, RZ ;  /* 0xfffffffd09097810 */ /* 0x000fe20007ffe0ff */
[----:B------:R-:W-:Y:S01]  /*0670*/  IMAD R2, R23, -0x46, R5 ;  /* 0xffffffba17027824 */ /* 0x000fe200078e0205 */
[----:B------:R-:W-:Y:S01]  /*0680*/  IABS R4, R4 ;  /* 0x0000000400047213 */ /* 0x000fe20000000000 */
[----:B------:R-:W-:Y:S01]  /*0690*/  IMAD R10, R10, -0x46, R11 ;  /* 0xffffffba0a0a7824 */ /* 0x000fe200078e020b */
[----:B------:R-:W-:Y:S01]  /*06a0*/  IABS R5, R30 ;  /* 0x0000001e00057213 */ /* 0x000fe20000000000 */
[----:B------:R-:W-:Y:S01]  /*06b0*/  IMAD R20, R20, -0x46, R21 ;  /* 0xffffffba14147824 */ /* 0x000fe200078e0215 */
[----:B------:R-:W-:-:S02]  /*06c0*/  IABS R26, R26 ;  /* 0x0000001a001a7213 */ /* 0x000fc40000000000 */
[----:B------:R-:W-:Y:S02]  /*06d0*/  IABS R11, R14 ;  /* 0x0000000e000b7213 */ /* 0x000fe40000000000 */
[----:B-1----:R-:W-:Y:S01]  /*06e0*/  IABS R6, R12 ;  /* 0x0000000c00067213 */ /* 0x002fe20000000000 */
[----:B------:R-:W-:Y:S01]  /*06f0*/  IMAD R3, R31, -0x46, R3 ;  /* 0xffffffba1f037824 */ /* 0x000fe200078e0203 */
[----:B------:R-:W-:Y:S02]  /*0700*/  IABS R14, R9 ;  /* 0x00000009000e7213 */ /* 0x000fe40000000000 */
[----:B------:R-:W-:Y:S01]  /*0710*/  IADD3 R13, R2, -0x3, RZ ;  /* 0xfffffffd020d7810 */ /* 0x000fe20007ffe0ff */
[----:B------:R-:W-:Y:S01]  /*0720*/  VIADD R4, R4, 0xffffffc1 ;  /* 0xffffffc104047836 */ /* 0x000fe20000000000 */
[----:B------:R-:W-:Y:S01]  /*0730*/  IADD3 R5, R5, -0x3f, RZ ;  /* 0xffffffc105057810 */ /* 0x000fe20007ffe0ff */
[----:B------:R-:W-:Y:S01]  /*0740*/  IMAD.MOV.U32 R9, RZ, RZ, R26 ;  /* 0x000000ffff097224 */ /* 0x000fe200078e001a */
[----:B------:R-:W-:Y:S01]  /*0750*/  IADD3 R2, R11, -0x3f, RZ ;  /* 0xffffffc10b027810 */ /* 0x000fe20007ffe0ff */
[----:B------:R-:W-:Y:S01]  /*0760*/  VIADD R20, R20, 0xfffffffd ;  /* 0xfffffffd14147836 */ /* 0x000fe20000000000 */
[----:B------:R-:W-:Y:S01]  /*0770*/  IADD3 R11, R14, -0x3f, RZ ;  /* 0xffffffc10e0b7810 */ /* 0x000fe20007ffe0ff */
[----:B------:R-:W-:Y:S01]  /*0780*/  VIADD R6, R6, 0xffffffc1 ;  /* 0xffffffc106067836 */ /* 0x000fe20000000000 */
[----:B------:R-:W-:Y:S01]  /*0790*/  IADD3 R28, R28, -0x3, RZ ;  /* 0xfffffffd1c1c7810 */ /* 0x000fe20007ffe0ff */
[----:B------:R-:W-:Y:S01]  /*07a0*/  VIADD R3, R3, 0xfffffffd ;  /* 0xfffffffd03037836 */ /* 0x000fe20000000000 */
[----:B------:R-:W-:Y:S01]  /*07b0*/  IABS R5, R5 ;  /* 0x0000000500057213 */ /* 0x000fe20000000000 */
[----:B------:R-:W-:Y:S01]  /*07c0*/  VIADD R9, R9, 0xffffffc1 ;  /* 0xffffffc109097836 */ /* 0x000fe20000000000 */
[----:B------:R-:W-:-:S02]  /*07d0*/  IABS R14, R2 ;  /* 0x00000002000e7213 */ /* 0x000fc40000000000 */
[----:B------:R-:W-:Y:S02]  /*07e0*/  CS2R R30, SRZ ;  /* 0x00000000001e7805 */ /* 0x000fe4000001ff00 */
[----:B------:R-:W-:Y:S01]  /*07f0*/  LEA R17, R17, 0xfff, 0xc ;  /* 0x00000fff11117811 */ /* 0x000fe200078e60ff */
[----:B------:R-:W-:Y:S01]  /*0800*/  VIADD R22, R22, 0xfffffffd ;  /* 0xfffffffd16167836 */ /* 0x000fe20000000000 */
[----:B------:R-:W-:Y:S01]  /*0810*/  IABS R4, R4 ;  /* 0x0000000400047213 */ /* 0x000fe20000000000 */
[----:B------:R-:W1:Y:S01]  /*0820*/  LDC.64 R26, c[0x0][0x218] ;  /* 0x00008600ff1a7b82 */ /* 0x000e620000000a00 */
[----:B------:R-:W-:Y:S01]  /*0830*/  IABS R20, R20 ;  /* 0x0000001400147213 */ /* 0x000fe20000000000 */
[----:B------:R-:W5:Y:S01]  /*0840*/  @!P0 LDG.E.EL R30, desc[UR4][R24.64] ;  /* 0x00000004181e8981 */ /* 0x000f62000c2e1900 */
[----:B------:R-:W-:Y:S02]  /*0850*/  IABS R12, R6 ;  /* 0x00000006000c7213 */ /* 0x000fe40000000000 */
[----:B------:R-:W-:Y:S01]  /*0860*/  IABS R15, R11 ;  /* 0x0000000b000f7213 */ /* 0x000fe20000000000 */
[----:B------:R-:W-:Y:S01]  /*0870*/  IMAD.MOV.U32 R6, RZ, RZ, R5 ;  /* 0x000000ffff067224 */ /* 0x000fe200078e0005 */
[----:B------:R-:W-:-:S02]  /*0880*/  IABS R7, R28 ;  /* 0x0000001c00077213 */ /* 0x000fc40000000000 */
[----:B------:R-:W-:Y:S02]  /*0890*/  MOV R11, R14 ;  /* 0x0000000e000b7202 */ /* 0x000fe40000000f00 */
[----:B------:R-:W-:Y:S02]  /*08a0*/  IABS R14, R3 ;  /* 0x00000003000e7213 */ /* 0x000fe40000000000 */
[----:B------:R-:W-:Y:S02]  /*08b0*/  IADD3 R5, R17, -R4, RZ ;  /* 0x8000000411057210 */ /* 0x000fe40007ffe0ff */
[----:B------:R-:W-:Y:S02]  /*08c0*/  IABS R13, R13 ;  /* 0x0000000d000d7213 */ /* 0x000fe40000000000 */
[----:B------:R-:W-:Y:S02]  /*08d0*/  IABS R9, R9 ;  /* 0x0000000900097213 */ /* 0x000fe40000000000 */
[----:B------:R-:W-:-:S02]  /*08e0*/  MOV R3, R20 ;  /* 0x0000001400037202 */ /* 0x000fc40000000f00 */
[----:B------:R-:W-:Y:S02]  /*08f0*/  IADD3 R4, R17, -R12, RZ ;  /* 0x8000000c11047210 */ /* 0x000fe40007ffe0ff */
[----:B------:R-:W-:Y:S02]  /*0900*/  IADD3 R7, R7, -0x3f, RZ ;  /* 0xffffffc107077810 */ /* 0x000fe40007ffe0ff */
[----:B------:R-:W-:Y:S02]  /*0910*/  IABS R12, R22 ;  /* 0x00000016000c7213 */ /* 0x000fe40000000000 */
[----:B------:R-:W-:Y:S01]  /*0920*/  IADD3 R10, R10, -0x3, RZ ;  /* 0xfffffffd0a0a7810 */ /* 0x000fe20007ffe0ff */
[----:B------:R-:W1:Y:S01]  /*0930*/  LDC.64 R22, c[0x0][0x228] ;  /* 0x00008a00ff167b82 */ /* 0x000e620000000a00 */
[----:B------:R-:W-:Y:S01]  /*0940*/  MOV R2, R13 ;  /* 0x0000000d00027202 */ /* 0x000fe20000000f00 */
[----:B------:R-:W-:Y:S01]  /*0950*/  IMAD.MOV.U32 R13, RZ, RZ, R9 ;  /* 0x000000ffff0d7224 */ /* 0x000fe200078e0009 */
[----:B------:R-:W-:Y:S01]  /*0960*/  IADD3 R3, R3, -0x3f, RZ ;  /* 0xffffffc103037810 */ /* 0x000fe20007ffe0ff */
[----:B------:R-:W-:Y:S01]  /*0970*/  VIADD R12, R12, 0xffffffc1 ;  /* 0xffffffc10c0c7836 */ /* 0x000fe20000000000 */
[----:B------:R-:W-:-:S02]  /*0980*/  IABS R18, R7 ;  /* 0x0000000700127213 */ /* 0x000fc40000000000 */
[----:B------:R-:W-:Y:S01]  /*0990*/  IABS R9, R10 ;  /* 0x0000000a00097213 */ /* 0x000fe20000000000 */
[----:B------:R-:W-:Y:S01]  /*09a0*/  VIADD R2, R2, 0xffffffc1 ;  /* 0xffffffc102027836 */ /* 0x000fe20000000000 */
[----:B------:R-:W-:Y:S01]  /*09b0*/  IABS R45, R3 ;  /* 0x00000003002d7213 */ /* 0x000fe20000000000 */
[----:B------:R-:W-:Y:S01]  /*09c0*/  IMAD.MOV.U32 R3, RZ, RZ, R14 ;  /* 0x000000ffff037224 */ /* 0x000fe200078e000e */
[----:B------:R-:W-:Y:S01]  /*09d0*/  LEA R8, R8, 0xfff, 0xc ;  /* 0x00000fff08087811 */ /* 0x000fe200078e60ff */
[C---:B------:R-:W-:Y:S02]  /*09e0*/  IMAD.IADD R7, R17.reuse, 0x1, -R6 ;  /* 0x0000000111077824 */ /* 0x040fe400078e0a06 */
[----:B------:R-:W-:Y:S01]  /*09f0*/  IMAD.IADD R6, R17, 0x1, -R18 ;  /* 0x0000000111067824 */ /* 0x000fe200078e0a12 */
[----:B------:R-:W-:Y:S01]  /*0a00*/  IABS R17, R12 ;  /* 0x0000000c00117213 */ /* 0x000fe20000000000 */
[----:B------:R-:W-:Y:S01]  /*0a10*/  VIADD R9, R9, 0xffffffc1 ;  /* 0xffffffc109097836 */ /* 0x000fe20000000000 */
[----:B------:R-:W-:Y:S01]  /*0a20*/  IABS R12, R2 ;  /* 0x00000002000c7213 */ /* 0x000fe20000000000 */
[C---:B------:R-:W-:Y:S01]  /*0a30*/  IMAD.IADD R10, R8.reuse, 0x1, -R11 ;  /* 0x00000001080a7824 */ /* 0x040fe200078e0a0b */
[----:B------:R-:W-:Y:S01]  /*0a40*/  IADD3 R3, R3, -0x3f, RZ ;  /* 0xffffffc103037810 */ /* 0x000fe20007ffe0ff */
[----:B------:R-:W-:Y:S01]  /*0a50*/  IMAD.IADD R2, R8, 0x1, -R15 ;  /* 0x0000000108027824 */ /* 0x000fe200078e0a0f */
[----:B------:R-:W-:-:S02]  /*0a60*/  IADD3 R11, R8, -R13, RZ ;  /* 0x8000000d080b7210 */ /* 0x000fc40007ffe0ff */
[----:B------:R-:W-:Y:S01]  /*0a70*/  IADD3 R8, R8, -R17, RZ ;  /* 0x8000001108087210 */ /* 0x000fe20007ffe0ff */
[----:B------:R-:W-:Y:S01]  /*0a80*/  IMAD.MOV.U32 R17, RZ, RZ, RZ ;  /* 0x000000ffff117224 */ /* 0x000fe200078e00ff */
[----:B------:R-:W-:Y:S01]  /*0a90*/  IABS R21, R9 ;  /* 0x0000000900157213 */ /* 0x000fe20000000000 */
[----:B------:R-:W-:Y:S01]  /*0aa0*/  IMAD R7, R12, -0x40, R7 ;  /* 0xffffffc00c077824 */ /* 0x000fe200078e0207 */
[----:B------:R-:W-:Y:S01]  /*0ab0*/  IABS R3, R3 ;  /* 0x0000000300037213 */ /* 0x000fe20000000000 */
[----:B------:R-:W-:Y:S02]  /*0ac0*/  IMAD R13, R45, -0x40, R4 ;  /* 0xffffffc02d0d7824 */ /* 0x000fe400078e0204 */
[C---:B------:R-:W-:Y:S01]  /*0ad0*/  IMAD R43, R21.reuse, -0x40, R10 ;  /* 0xffffffc0152b7824 */ /* 0x040fe200078e020a */
[----:B------:R-:W5:Y:S01]  /*0ae0*/  @!P0 LDG.E.EL R17, desc[UR4][R24.64] ;  /* 0x0000000418118981 */ /* 0x000f62000c2e1900 */
[----:B------:R-:W-:Y:S02]  /*0af0*/  IMAD R21, R21, -0x40, R11 ;  /* 0xffffffc015157824 */ /* 0x000fe400078e020b */
[----:B----4-:R-:W-:-:S04]  /*0b00*/  IMAD.WIDE R10, R7, 0x4, R38 ;  /* 0x00000004070a7825 */ /* 0x010fc800078e0226 */
[C---:B------:R-:W-:Y:S02]  /*0b10*/  IMAD R37, R3.reuse, -0x40, R2 ;  /* 0xffffffc003257824 */ /* 0x040fe400078e0202 */
[----:B------:R-:W-:Y:S02]  /*0b20*/  IMAD R7, R3, -0x40, R8 ;  /* 0xffffffc003077824 */ /* 0x000fe400078e0208 */
[----:B------:R-:W-:Y:S02]  /*0b30*/  IMAD R5, R12, -0x40, R5 ;  /* 0xffffffc00c057824 */ /* 0x000fe400078e0205 */
[----:B------:R-:W-:Y:S01]  /*0b40*/  IMAD.WIDE R2, R13, 0x4, R38 ;  /* 0x000000040d027825 */ /* 0x000fe200078e0226 */
[----:B------:R-:W-:-:S03]  /*0b50*/  CS2R R12, SRZ ;  /* 0x00000000000c7805 */ /* 0x000fc6000001ff00 */
[----:B------:R-:W-:-:S05]  /*0b60*/  IMAD.WIDE R36, R37, 0x4, R38 ;  /* 0x0000000425247825 */ /* 0x000fca00078e0226 */
[----:B------:R4:W5:Y:S02]  /*0b70*/  @!P0 LDG.E.EL R13, desc[UR4][R36.64] ;  /* 0x00000004240d8981 */ /* 0x000964000c2e1900 */
[----:B----4-:R-:W-:-:S06]  /*0b80*/  CS2R R36, SRZ ;  /* 0x0000000000247805 */ /* 0x010fcc000001ff00 */
[----:B------:R-:W4:Y:S01]  /*0b90*/  @!P0 LDG.E.EL R36, desc[UR4][R24.64] ;  /* 0x0000000418248981 */ /* 0x000f22000c2e1900 */
[----:B------:R-:W-:-:S05]  /*0ba0*/  IMAD.WIDE R20, R21, 0x4, R38 ;  /* 0x0000000415147825 */ /* 0x000fca00078e0226 */
[----:B------:R1:W4:Y:S01]  /*0bb0*/  @!P0 LDG.E.EL R12, desc[UR4][R20.64] ;  /* 0x00000004140c8981 */ /* 0x000322000c2e1900 */
[----:B------:R-:W-:Y:S01]  /*0bc0*/  HFMA2.MMA R9, -RZ, RZ, 0, 0 ;  /* 0x00000000ff097435 */ /* 0x000fe200000001ff */
[----:B01----:R-:W0:Y:S01]  /*0bd0*/  LDC.64 R20, c[0x0][0x230] ;  /* 0x00008c00ff147b82 */ /* 0x003e220000000a00 */
[----:B------:R-:W-:Y:S01]  /*0be0*/  IMAD.MOV.U32 R18, RZ, RZ, RZ ;  /* 0x000000ffff127224 */ /* 0x000fe200078e00ff */
[----:B------:R-:W-:Y:S01]  /*0bf0*/  CS2R R14, SRZ ;  /* 0x00000000000e7805 */ /* 0x000fe2000001ff00 */
[----:B------:R-:W-:-:S06]  /*0c00*/  IMAD R45, R45, -0x40, R6 ;  /* 0xffffffc02d2d7824 */ /* 0x000fcc00078e0206 */
[----:B------:R1:W4:Y:S01]  /*0c10*/  @!P1 LDG.E.EL R9, desc[UR4][R10.64] ;  /* 0x000000040a099981 */ /* 0x000322000c2e1900 */
[--C-:B------:R-:W-:Y:S01]  /*0c20*/  IMAD.WIDE R4, R5, 0x4, R38.reuse ;  /* 0x0000000405047825 */ /* 0x100fe200078e0226 */
[----:B------:R-:W-:Y:S02]  /*0c30*/  HFMA2.MMA R8, -RZ, RZ, 0, 0 ;  /* 0x00000000ff087435 */ /* 0x000fe400000001ff */
[----:B------:R1:W4:Y:S01]  /*0c40*/  @!P1 LDG.E.EL R14, desc[UR4][R2.64] ;  /* 0x00000004020e9981 */ /* 0x000322000c2e1900 */
[----:B------:R-:W-:-:S03]  /*0c50*/  IMAD.WIDE R44, R45, 0x4, R38 ;  /* 0x000000042d2c7825 */ /* 0x000fc600078e0226 */
[----:B------:R1:W4:Y:S01]  /*0c60*/  @!P1 LDG.E.EL R18, desc[UR4][R4.64] ;  /* 0x0000000404129981 */ /* 0x000322000c2e1900 */
[----:B------:R-:W-:Y:S01]  /*0c70*/  IMAD.WIDE R42, R43, 0x4, R38 ;  /* 0x000000042b2a7825 */ /* 0x000fe200078e0226 */
[----:B-1----:R-:W-:-:S03]  /*0c80*/  CS2R R10, SRZ ;  /* 0x00000000000a7805 */ /* 0x002fc6000001ff00 */
[----:B------:R-:W-:Y:S01]  /*0c90*/  IMAD.WIDE R38, R7, 0x4, R38 ;  /* 0x0000000407267825 */ /* 0x000fe200078e0226 */
[----:B------:R-:W-:Y:S02]  /*0ca0*/  CS2R R6, SRZ ;  /* 0x0000000000067805 */ /* 0x000fe4000001ff00 */
[----:B------:R-:W-:Y:S01]  /*0cb0*/  MOV R3, RZ ;  /* 0x000000ff00037202 */ /* 0x000fe20000000f00 */
[----:B------:R-:W4:Y:S01]  /*0cc0*/  @!P0 LDG.E.EL R15, desc[UR4][R42.64] ;  /* 0x000000042a0f8981 */ /* 0x000f22000c2e1900 */
[--C-:B------:R-:W-:Y:S01]  /*0cd0*/  IMAD.WIDE R28, R41, 0x4, R26.reuse ;  /* 0x00000004291c7825 */ /* 0x100fe200078e021a */
[----:B------:R-:W-:Y:S02]  /*0ce0*/  CS2R R4, SRZ ;  /* 0x0000000000047805 */ /* 0x000fe4000001ff00 */
[----:B------:R1:W4:Y:S01]  /*0cf0*/  @!P0 LDG.E.EL R10, desc[UR4][R38.64] ;  /* 0x00000004260a8981 */ /* 0x000322000c2e1900 */
[----:B------:R-:W-:Y:S02]  /*0d00*/  IMAD.MOV.U32 R2, RZ, RZ, RZ ;  /* 0x000000ffff027224 */ /* 0x000fe400078e00ff */
[----:B------:R-:W-:Y:S01]  /*0d10*/  IMAD.WIDE R26, R35, 0x4, R26 ;  /* 0x00000004231a7825 */ /* 0x000fe200078e021a */
[----:B------:R-:W4:Y:S03]  /*0d20*/  @!P1 LDG.E.EL R7, desc[UR4][R28.64] ;  /* 0x000000041c079981 */ /* 0x000f26000c2e1900 */
[----:B------:R-:W-:Y:S01]  /*0d30*/  IMAD.MOV.U32 R40, RZ, RZ, RZ ;  /* 0x000000ffff287224 */ /* 0x000fe200078e00ff */
[----:B------:R-:W4:Y:S01]  /*0d40*/  @!P1 LDG.E.EL R4, desc[UR4][R28.64] ;  /* 0x000000041c049981 */ /* 0x000f22000c2e1900 */
[----:B-1----:R-:W-:-:S03]  /*0d50*/  CS2R R38, SRZ ;  /* 0x0000000000267805 */ /* 0x002fc6000001ff00 */
[----:B------:R-:W4:Y:S01]  /*0d60*/  @!P1 LDG.E.EL R3, desc[UR4][R28.64] ;  /* 0x000000041c039981 */ /* 0x000f22000c2e1900 */
[----:B0-----:R-:W-:-:S03]  /*0d70*/  IMAD.WIDE R24, R41, 0x4, R20 ;  /* 0x0000000429187825 */ /* 0x001fc600078e0214 */
[----:B------:R0:W4:Y:S01]  /*0d80*/  @!P1 LDG.E.EL R31, desc[UR4][R28.64] ;  /* 0x000000041c1f9981 */ /* 0x000122000c2e1900 */
[----:B------:R-:W-:-:S03]  /*0d90*/  CS2R R42, SRZ ;  /* 0x00000000002a7805 */ /* 0x000fc6000001ff00 */
[----:B------:R1:W4:Y:S04]  /*0da0*/  @!P1 LDG.E.EL R6, desc[UR4][R44.64] ;  /* 0x000000042c069981 */ /* 0x000328000c2e1900 */
[----:B------:R-:W4:Y:S01]  /*0db0*/  @!P0 LDG.E.EL R2, desc[UR4][R26.64] ;  /* 0x000000041a028981 */ /* 0x000f22000c2e1900 */
[----:B0-----:R-:W-:Y:S01]  /*0dc0*/  IMAD.WIDE R28, R41, 0x4, R22 ;  /* 0x00000004291c7825 */ /* 0x001fe200078e0216 */
[----:B------:R-:W-:Y:S02]  /*0dd0*/  HFMA2.MMA R41, -RZ, RZ, 0, 0 ;  /* 0x00000000ff297435 */ /* 0x000fe400000001ff */
[----:B------:R-:W4:Y:S01]  /*0de0*/  @!P0 LDG.E.EL R5, desc[UR4][R26.64] ;  /* 0x000000041a058981 */ /* 0x000f22000c2e1900 */
[----:B-1----:R-:W-:-:S03]  /*0df0*/  CS2R R44, SRZ ;  /* 0x00000000002c7805 */ /* 0x002fc6000001ff00 */
[----:B------:R-:W4:Y:S01]  /*0e00*/  @!P0 LDG.E.EL R8, desc[UR4][R26.64] ;  /* 0x000000041a088981 */ /* 0x000f22000c2e1900 */
[----:B------:R-:W-:-:S03]  /*0e10*/  IMAD.WIDE R22, R35, 0x4, R22 ;  /* 0x0000000423167825 */ /* 0x000fc600078e0216 */
[----:B------:R0:W4:Y:S04]  /*0e20*/  @!P0 LDG.E.EL R11, desc[UR4][R26.64] ;  /* 0x000000041a0b8981 */ /* 0x000128000c2e1900 */
[----:B------:R-:W4:Y:S04]  /*0e30*/  @!P1 LDG.E.EL R37, desc[UR4][R28.64] ;  /* 0x000000041c259981 */ /* 0x000f28000c2e1900 */
[----:B------:R-:W4:Y:S01]  /*0e40*/  @!P1 LDG.E.EL R38, desc[UR4][R28.64] ;  /* 0x000000041c269981 */ /* 0x000f22000c2e1900 */
[----:B0-----:R-:W-:-:S03]  /*0e50*/  CS2R R26, SRZ ;  /* 0x00000000001a7805 */ /* 0x001fc6000001ff00 */
[----:B------:R-:W4:Y:S04]  /*0e60*/  @!P1 LDG.E.EL R39, desc[UR4][R28.64] ;  /* 0x000000041c279981 */ /* 0x000f28000c2e1900 */
[----:B------:R0:W4:Y:S04]  /*0e70*/  @!P1 LDG.E.EL R40, desc[UR4][R28.64] ;  /* 0x000000041c289981 */ /* 0x000128000c2e1900 */
[----:B------:R-:W4:Y:S04]  /*0e80*/  @!P0 LDG.E.EL R26, desc[UR4][R22.64] ;  /* 0x00000004161a8981 */ /* 0x000f28000c2e1900 */
[----:B------:R-:W4:Y:S01]  /*0e90*/  @!P0 LDG.E.EL R43, desc[UR4][R22.64] ;  /* 0x00000004162b8981 */ /* 0x000f22000c2e1900 */
[----:B0-----:R-:W-:Y:S01]  /*0ea0*/  MOV R29, RZ ;  /* 0x000000ff001d7202 */ /* 0x001fe20000000f00 */
[----:B------:R-:W-:-:S02]  /*0eb0*/  IMAD.MOV.U32 R28, RZ, RZ, RZ ;  /* 0x000000ffff1c7224 */ /* 0x000fc400078e00ff */
[----:B------:R-:W4:Y:S04]  /*0ec0*/  @!P0 LDG.E.EL R42, desc[UR4][R22.64] ;  /* 0x00000004162a8981 */ /* 0x000f28000c2e1900 */
[----:B------:R0:W4:Y:S04]  /*0ed0*/  @!P0 LDG.E.EL R27, desc[UR4][R22.64] ;  /* 0x00000004161b8981 */ /* 0x000128000c2e1900 */
[----:B------:R-:W4:Y:S01]  /*0ee0*/  @!P1 LDG.E.EL R44, desc[UR4][R24.64] ;  /* 0x00000004182c9981 */ /* 0x000f22000c2e1900 */
[----:B------:R-:W-:-:S03]  /*0ef0*/  IMAD.WIDE R20, R35, 0x4, R20 ;  /* 0x0000000423147825 */ /* 0x000fc600078e0214 */
[----:B------:R-:W4:Y:S01]  /*0f00*/  @!P1 LDG.E.EL R29, desc[UR4][R24.64] ;  /* 0x00000004181d9981 */ /* 0x000f22000c2e1900 */
[----:B0-----:R-:W-:-:S03]  /*0f10*/  HFMA2.MMA R22, -RZ, RZ, 0, 0 ;  /* 0x00000000ff167435 */ /* 0x001fc600000001ff */
[----:B------:R-:W4:Y:S04]  /*0f20*/  @!P1 LDG.E.EL R28, desc[UR4][R24.64] ;  /* 0x00000004181c9981 */ /* 0x000f28000c2e1900 */
[----:B------:R0:W4:Y:S01]  /*0f30*/  @!P1 LDG.E.EL R41, desc[UR4][R24.64] ;  /* 0x0000000418299981 */ /* 0x000122000c2e1900 */
[----:B------:R-:W-:Y:S01]  /*0f40*/  MOV R35, RZ ;  /* 0x000000ff00237202 */ /* 0x000fe20000000f00 */
[----:B------:R-:W-:Y:S02]  /*0f50*/  IMAD.MOV.U32 R23, RZ, RZ, RZ ;  /* 0x000000ffff177224 */ /* 0x000fe400078e00ff */
[----:B------:R-:W4:Y:S04]  /*0f60*/  @!P0 LDG.E.EL R45, desc[UR4][R20.64] ;  /* 0x00000004142d8981 */ /* 0x000f28000c2e1900 */
[----:B------:R-:W4:Y:S04]  /*0f70*/  @!P0 LDG.E.EL R35, desc[UR4][R20.64] ;  /* 0x0000000414238981 */ /* 0x000f28000c2e1900 */
[----:B------:R-:W4:Y:S04]  /*0f80*/  @!P0 LDG.E.EL R23, desc[UR4][R20.64] ;  /* 0x0000000414178981 */ /* 0x000f28000c2e1900 */
[----:B------:R1:W4:Y:S01]  /*0f90*/  @!P0 LDG.E.EL R22, desc[UR4][R20.64] ;  /* 0x0000000414168981 */ /* 0x000322000c2e1900 */
[----:B--2---:R-:W-:-:S04]  /*0fa0*/  FADD R0, R0, 9.9999997473787516356e-06 ;  /* 0x3727c5ac00007421 */ /* 0x004fc80000000000 */
[----:B0-----:R-:W0:Y:S01]  /*0fb0*/  MUFU.SQRT R24, R0 ;  /* 0x0000000000187308 */ /* 0x001e220000002000 */
[----:B---3--:R-:W-:-:S07]  /*0fc0*/  FADD R16, R16, 9.9999997473787516356e-06 ;  /* 0x3727c5ac10107421 */ /* 0x008fce0000000000 */
[----:B------:R-:W2:Y:S01]  /*0fd0*/  MUFU.SQRT R25, R16 ;  /* 0x0000001000197308 */ /* 0x000ea20000002000 */
[C---:B0-----:R-:W-:Y:S02]  /*0fe0*/  FSETP.GT.AND P2, PT, R24.reuse, 8.50705917302346158658e+37, PT ;  /* 0x7e8000001800780b */ /* 0x041fe40003f44000 */
[----:B------:R-:W-:Y:S02]  /*0ff0*/  FSETP.GEU.AND P3, PT, R24, 1.175494350822287508e-38, PT ;  /* 0x008000001800780b */ /* 0x000fe40003f6e000 */
[----:B------:R-:W-:-:S04]  /*1000*/  MOV R0, 0x3e800000 ;  /* 0x3e80000000007802 */ /* 0x000fc80000000f00 */
[----:B-1----:R-:W-:-:S05]  /*1010*/  FSEL R21, R0, 1, P2 ;  /* 0x3f80000000157808 */ /* 0x002fca0001000000 */
[----:B------:R-:W-:Y:S01]  /*1020*/  @P2 FMUL R24, R24, 0.25 ;  /* 0x3e80000018182820 */ /* 0x000fe20000400000 */
[----:B--2---:R-:W-:-:S03]  /*1030*/  FSETP.GT.AND P2, PT, R25, 8.50705917302346158658e+37, PT ;  /* 0x7e8000001900780b */ /* 0x004fc60003f44000 */
[----:B------:R-:W-:Y:S01]  /*1040*/  @!P3 FMUL R24, R24, 16777216 ;  /* 0x4b8000001818b820 */ /* 0x000fe20000400000 */
[----:B-----5:R-:W-:Y:S01]  /*1050*/  FADD R34, R34, 9.9999997473787516356e-06 ;  /* 0x3727c5ac22227421 */ /* 0x020fe20000000000 */
[----:B------:R-:W-:Y:S01]  /*1060*/  @!P3 FMUL R21, R21, 16777216 ;  /* 0x4b8000001515b820 */ /* 0x000fe20000400000 */
[----:B------:R-:W-:-:S03]  /*1070*/  FSETP.GEU.AND P3, PT, R25, 1.175494350822287508e-38, PT ;  /* 0x008000001900780b */ /* 0x000fc60003f6e000 */
[----:B------:R-:W0:Y:S08]  /*1080*/  MUFU.RCP R24, R24 ;  /* 0x0000001800187308 */ /* 0x000e300000001000 */
[----:B------:R-:W1:Y:S01]  /*1090*/  MUFU.SQRT R16, R34 ;  /* 0x0000002200107308 */ /* 0x000e620000002000 */
[----:B------:R-:W-:Y:S01]  /*10a0*/  @P2 FMUL R25, R25, 0.25 ;  /* 0x3e80000019192820 */ /* 0x000fe20000400000 */
[----:B------:R-:W-:-:S03]  /*10b0*/  FADD R33, R33, 9.9999997473787516356e-06 ;  /* 0x3727c5ac21217421 */ /* 0x000fc60000000000 */
[----:B------:R-:W-:Y:S01]  /*10c0*/  @!P3 FMUL R25, R25, 16777216 ;  /* 0x4b8000001919b820 */ /* 0x000fe20000400000 */
[----:B0-----:R-:W-:Y:S01]  /*10d0*/  FMUL R20, R24, R21 ;  /* 0x0000001518147220 */ /* 0x001fe20000400000 */
[----:B------:R-:W-:Y:S02]  /*10e0*/  FSEL R24, R0, 1, P2 ;  /* 0x3f80000000187808 */ /* 0x000fe40001000000 */
[----:B------:R-:W0:Y:S01]  /*10f0*/  MUFU.RCP R21, R25 ;  /* 0x0000001900157308 */ /* 0x000e220000001000 */
[----:B-1----:R-:W-:Y:S02]  /*1100*/  FSETP.GT.AND P2, PT, R16, 8.50705917302346158658e+37, PT ;  /* 0x7e8000001000780b */ /* 0x002fe40003f44000 */
[----:B------:R-:W-:-:S05]  /*1110*/  @!P3 FMUL R24, R24, 16777216 ;  /* 0x4b8000001818b820 */ /* 0x000fca0000400000 */
[----:B------:R-:W1:Y:S01]  /*1120*/  MUFU.SQRT R25, R33 ;  /* 0x0000002100197308 */ /* 0x000e620000002000 */
[----:B------:R-:W-:Y:S02]  /*1130*/  FSETP.GEU.AND P3, PT, R16, 1.175494350822287508e-38, PT ;  /* 0x008000001000780b */ /* 0x000fe40003f6e000 */
[----:B------:R-:W-:Y:S01]  /*1140*/  FSEL R34, R0, 1, P2 ;  /* 0x3f80000000227808 */ /* 0x000fe20001000000 */
[----:B------:R-:W-:Y:S02]  /*1150*/  FADD R32, R32, 9.9999997473787516356e-06 ;  /* 0x3727c5ac20207421 */ /* 0x000fe40000000000 */
[----:B------:R-:W-:Y:S01]  /*1160*/  @P2 FMUL R16, R16, 0.25 ;  /* 0x3e80000010102820 */ /* 0x000fe20000400000 */
[----:B0-----:R-:W-:-:S07]  /*1170*/  FMUL R21, R21, R24 ;  /* 0x0000001815157220 */ /* 0x001fce0000400000 */
[----:B------:R-:W-:Y:S01]  /*1180*/  @!P3 FMUL R16, R16, 16777216 ;  /* 0x4b8000001010b820 */ /* 0x000fe20000400000 */
[C---:B-1----:R-:W-:Y:S01]  /*1190*/  FSETP.GT.AND P2, PT, R25.reuse, 8.50705917302346158658e+37, PT ;  /* 0x7e8000001900780b */ /* 0x042fe20003f44000 */
[----:B------:R-:W-:Y:S01]  /*11a0*/  @!P3 FMUL R34, R34, 16777216 ;  /* 0x4b8000002222b820 */ /* 0x000fe20000400000 */
[C---:B------:R-:W-:Y:S01]  /*11b0*/  FSETP.GEU.AND P3, PT, R25.reuse, 1.175494350822287508e-38, PT ;  /* 0x008000001900780b */ /* 0x040fe20003f6e000 */
[----:B------:R-:W0:Y:S08]  /*11c0*/  MUFU.RCP R24, R16 ;  /* 0x0000001000187308 */ /* 0x000e300000001000 */
[----:B------:R-:W1:Y:S02]  /*11d0*/  MUFU.SQRT R16, R32 ;  /* 0x0000002000107308 */ /* 0x000e640000002000 */
[----:B------:R-:W-:-:S04]  /*11e0*/  @P2 FMUL R25, R25, 0.25 ;  /* 0x3e80000019192820 */ /* 0x000fc80000400000 */
[----:B------:R-:W-:Y:S01]  /*11f0*/  @!P3 FMUL R25, R25, 16777216 ;  /* 0x4b8000001919b820 */ /* 0x000fe20000400000 */
[----:B0-----:R-:W-:Y:S01]  /*1200*/  FMUL R24, R24, R34 ;  /* 0x0000002218187220 */ /* 0x001fe20000400000 */
[----:B------:R-:W-:-:S04]  /*1210*/  FSEL R34, R0, 1, P2 ;  /* 0x3f80000000227808 */ /* 0x000fc80001000000 */
[----:B------:R-:W0:Y:S01]  /*1220*/  MUFU.RCP R25, R25 ;  /* 0x0000001900197308 */ /* 0x000e220000001000 */
[----:B-1----:R-:W-:Y:S01]  /*1230*/  FSETP.GT.AND P2, PT, R16, 8.50705917302346158658e+37, PT ;  /* 0x7e8000001000780b */ /* 0x002fe20003f44000 */
[----:B------:R-:W-:Y:S01]  /*1240*/  @!P3 FMUL R34, R34, 16777216 ;  /* 0x4b8000002222b820 */ /* 0x000fe20000400000 */
[----:B------:R-:W-:Y:S01]  /*1250*/  FSETP.GEU.AND P3, PT, R16, 1.175494350822287508e-38, PT ;  /* 0x008000001000780b */ /* 0x000fe20003f6e000 */
[----:B------:R-:W-:-:S10]  /*1260*/  FADD R33, R30, 9.9999997473787516356e-06 ;  /* 0x3727c5ac1e217421 */ /* 0x000fd40000000000 */
[----:B------:R-:W-:Y:S01]  /*1270*/  @P2 FMUL R16, R16, 0.25 ;  /* 0x3e80000010102820 */ /* 0x000fe20000400000 */
[----:B0-----:R-:W-:Y:S02]  /*1280*/  FMUL R25, R25, R34 ;  /* 0x0000002219197220 */ /* 0x001fe40000400000 */
[----:B------:R-:W0:Y:S01]  /*1290*/  MUFU.SQRT R34, R33 ;  /* 0x0000002100227308 */ /* 0x000e220000002000 */
[----:B------:R-:W-:Y:S01]  /*12a0*/  @!P3 FMUL R16, R16, 16777216 ;  /* 0x4b8000001010b820 */ /* 0x000fe20000400000 */
[----:B------:R-:W-:-:S06]  /*12b0*/  FSEL R30, R0, 1, P2 ;  /* 0x3f800000001e7808 */ /* 0x000fcc0001000000 */
[----:B------:R-:W1:Y:S01]  /*12c0*/  MUFU.RCP R16, R16 ;  /* 0x0000001000107308 */ /* 0x000e620000001000 */
[----:B------:R-:W-:Y:S01]  /*12d0*/  @!P3 FMUL R30, R30, 16777216 ;  /* 0x4b8000001e1eb820 */ /* 0x000fe20000400000 */
[----:B------:R-:W-:Y:S01]  /*12e0*/  FADD R17, R17, 9.9999997473787516356e-06 ;  /* 0x3727c5ac11117421 */ /* 0x000fe20000000000 */
[C---:B0-----:R-:W-:Y:S02]  /*12f0*/  FSETP.GT.AND P2, PT, R34.reuse, 8.50705917302346158658e+37, PT ;  /* 0x7e8000002200780b */ /* 0x041fe40003f44000 */
[----:B------:R-:W-:Y:S01]  /*1300*/  FSETP.GEU.AND P3, PT, R34, 1.175494350822287508e-38, PT ;  /* 0x008000002200780b */ /* 0x000fe20003f6e000 */
[----:B-1----:R-:W-:Y:S02]  /*1310*/  FMUL R30, R16, R30 ;  /* 0x0000001e101e7220 */ /* 0x002fe40000400000 */
[----:B------:R-:W0:Y:S08]  /*1320*/  MUFU.SQRT R16, R17 ;  /* 0x0000001100107308 */ /* 0x000e300000002000 */
[----:B------:R-:W-:Y:S01]  /*1330*/  @P2 FMUL R34, R34, 0.25 ;  /* 0x3e80000022222820 */ /* 0x000fe20000400000 */
[----:B------:R-:W-:-:S03]  /*1340*/  FSEL R33, R0, 1, P2 ;  /* 0x3f80000000217808 */ /* 0x000fc60001000000 */
[----:B------:R-:W-:Y:S01]  /*1350*/  @!P3 FMUL R34, R34, 16777216 ;  /* 0x4b8000002222b820 */ /* 0x000fe20000400000 */
[----:B----4-:R-:W-:-:S03]  /*1360*/  FADD R36, R36, 9.9999997473787516356e-06 ;  /* 0x3727c5ac24247421 */ /* 0x010fc60000000000 */
[----:B------:R-:W1:Y:S01]  /*1370*/  MUFU.RCP R32, R34 ;  /* 0x0000002200207308 */ /* 0x000e620000001000 */
[----:B------:R-:W-:Y:S01]  /*1380*/  @!P3 FMUL R33, R33, 16777216 ;  /* 0x4b8000002121b820 */ /* 0x000fe20000400000 */
[----:B0-----:R-:W-:-:S06]  /*1390*/  FSETP.GT.AND P2, PT, R16, 8.50705917302346158658e+37, PT ;  /* 0x7e8000001000780b */ /* 0x001fcc0003f44000 */
[----:B------:R-:W0:Y:S01]  /*13a0*/  MUFU.SQRT R34, R36 ;  /* 0x0000002400227308 */ /* 0x000e220000002000 */
[----:B------:R-:W-:Y:S02]  /*13b0*/  FSETP.GEU.AND P3, PT, R16, 1.175494350822287508e-38, PT ;  /* 0x008000001000780b */ /* 0x000fe40003f6e000 */
[----:B------:R-:W-:-:S04]  /*13c0*/  FSEL R17, R0, 1, P2 ;  /* 0x3f80000000117808 */ /* 0x000fc80001000000 */
[----:B------:R-:W-:Y:S01]  /*13d0*/  @P2 FMUL R16, R16, 0.25 ;  /* 0x3e80000010102820 */ /* 0x000fe20000400000 */
[----:B-1----:R-:W-:-:S06]  /*13e0*/  FMUL R32, R32, R33 ;  /* 0x0000002120207220 */ /* 0x002fcc0000400000 */
[----:B------:R-:W-:Y:S01]  /*13f0*/  @!P3 FMUL R16, R16, 16777216 ;  /* 0x4b8000001010b820 */ /* 0x000fe20000400000 */
[C---:B0-----:R-:W-:Y:S01]  /*1400*/  FSETP.GT.AND P2, PT, R34.reuse, 8.50705917302346158658e+37, PT ;  /* 0x7e8000002200780b */ /* 0x041fe20003f44000 */
[----:B------:R-:W-:Y:S01]  /*1410*/  @!P3 FMUL R17, R17, 16777216 ;  /* 0x4b8000001111b820 */ /* 0x000fe20000400000 */
[C---:B------:R-:W-:Y:S01]  /*1420*/  FSETP.GEU.AND P3, PT, R34.reuse, 1.175494350822287508e-38, PT ;  /* 0x008000002200780b */ /* 0x040fe20003f6e000 */
[----:B------:R-:W0:Y:S10]  /*1430*/  MUFU.RCP R33, R16 ;  /* 0x0000001000217308 */ /* 0x000e340000001000 */
[----:B------:R-:W-:-:S04]  /*1440*/  @P2 FMUL R34, R34, 0.25 ;  /* 0x3e80000022222820 */ /* 0x000fc80000400000 */
[----:B------:R-:W-:Y:S01]  /*1450*/  @!P3 FMUL R34, R34, 16777216 ;  /* 0x4b8000002222b820 */ /* 0x000fe20000400000 */
[----:B0-----:R-:W-:Y:S02]  /*1460*/  FMUL R33, R33, R17 ;  /* 0x0000001121217220 */ /* 0x001fe40000400000 */
[----:B------:R-:W0:Y:S03]  /*1470*/  LDC.64 R16, c[0x0][0x238] ;  /* 0x00008e00ff107b82 */ /* 0x000e260000000a00 */
[----:B------:R-:W1:Y:S01]  /*1480*/  MUFU.RCP R34, R34 ;  /* 0x0000002200227308 */ /* 0x000e620000001000 */
[----:B------:R-:W-:Y:S01]  /*1490*/  FADD R7, -R7, R18 ;  /* 0x0000001207077221 */ /* 0x000fe20000000100 */
[----:B------:R-:W-:Y:S01]  /*14a0*/  FADD R4, -R4, R9 ;  /* 0x0000000904047221 */ /* 0x000fe20000000100 */
[----:B------:R-:W-:Y:S01]  /*14b0*/  FSEL R9, R0, 1, P2 ;  /* 0x3f80000000097808 */ /* 0x000fe20001000000 */
[----:B------:R-:W-:Y:S01]  /*14c0*/  FADD R3, -R3, R14 ;  /* 0x0000000e03037221 */ /* 0x000fe20000000100 */
[----:B------:R-:W-:Y:S01]  /*14d0*/  FMUL R7, R20, R7 ;  /* 0x0000000714077220 */ /* 0x000fe20000400000 */
[----:B------:R-:W-:-:S02]  /*14e0*/  FMUL R4, R21, R4 ;  /* 0x0000000415047220 */ /* 0x000fc40000400000 */
[----:B------:R-:W-:Y:S01]  /*14f0*/  FMUL R3, R24, R3 ;  /* 0x0000000318037220 */ /* 0x000fe20000400000 */
[----:B------:R-:W-:Y:S01]  /*1500*/  FADD R6, -R31, R6 ;  /* 0x000000061f067221 */ /* 0x000fe20000000100 */
[----:B------:R-:W-:-:S03]  /*1510*/  @!P3 FMUL R9, R9, 16777216 ;  /* 0x4b8000000909b820 */ /* 0x000fc60000400000 */
[----:B------:R-:W-:Y:S01]  /*1520*/  FMUL R6, R25, R6 ;  /* 0x0000000619067220 */ /* 0x000fe20000400000 */
[----:B------:R-:W-:Y:S01]  /*1530*/  FADD R15, -R2, R15 ;  /* 0x0000000f020f7221 */ /* 0x000fe20000000100 */
[----:B-1----:R-:W-:Y:S01]  /*1540*/  FMUL R34, R34, R9 ;  /* 0x0000000922227220 */ /* 0x002fe20000400000 */
[----:B------:R-:W-:Y:S01]  /*1550*/  FADD R5, -R5, R12 ;  /* 0x0000000c05057221 */ /* 0x000fe20000000100 */
[----:B------:R-:W-:Y:S01]  /*1560*/  FADD R8, -R8, R13 ;  /* 0x0000000d08087221 */ /* 0x000fe20000000100 */
[----:B------:R-:W-:Y:S01]  /*1570*/  FADD R11, -R11, R10 ;  /* 0x0000000a0b0b7221 */ /* 0x000fe20000000100 */
[----:B------:R-:W-:Y:S01]  /*1580*/  FMUL R30, R30, R15 ;  /* 0x0000000f1e1e7220 */ /* 0x000fe20000400000 */
[----:B------:R-:W-:Y:S01]  /*1590*/  FMUL R32, R32, R5 ;  /* 0x0000000520207220 */ /* 0x000fe20000400000 */
[----:B------:R-:W-:Y:S01]  /*15a0*/  FMUL R8, R33, R8 ;  /* 0x0000000821087220 */ /* 0x000fe20000400000 */
[----:B------:R-:W-:Y:S01]  /*15b0*/  FMUL R11, R34, R11 ;  /* 0x0000000b220b7220 */ /* 0x000fe20000400000 */
[----:B0-----:R-:W-:-:S04]  /*15c0*/  IMAD.WIDE R16, R19, 0x4, R16 ;  /* 0x0000000413107825 */ /* 0x001fc800078e0210 */
[----:B------:R-:W-:Y:S01]  /*15d0*/  FFMA R7, R7, R37, R44 ;  /* 0x0000002507077223 */ /* 0x000fe2000000002c */
[----:B------:R-:W-:Y:S01]  /*15e0*/  FFMA R29, R4, R38, R29 ;  /* 0x00000026041d7223 */ /* 0x000fe2000000001d */
[----:B------:R-:W-:Y:S01]  /*15f0*/  FFMA R3, R3, R39, R28 ;  /* 0x0000002703037223 */ /* 0x000fe2000000001c */
[----:B------:R-:W-:Y:S02]  /*1600*/  FFMA R40, R6, R40, R41 ;  /* 0x0000002806287223 */ /* 0x000fe40000000029 */
[----:B------:R-:W-:Y:S02]  /*1610*/  FSETP.GEU.AND P5, PT, R7, RZ, PT ;  /* 0x000000ff0700720b */ /* 0x000fe40003fae000 */
[----:B------:R-:W-:Y:S02]  /*1620*/  FSETP.GEU.AND P4, PT, R29, RZ, PT ;  /* 0x000000ff1d00720b */ /* 0x000fe40003f8e000 */
[----:B------:R-:W-:Y:S02]  /*1630*/  FSETP.GEU.AND P3, PT, R3, RZ, PT ;  /* 0x000000ff0300720b */ /* 0x000fe40003f6e000 */
[----:B------:R-:W-:-:S02]  /*1640*/  FSETP.GEU.AND P2, PT, R40, RZ, PT ;  /* 0x000000ff2800720b */ /* 0x000fc40003f4e000 */
[----:B------:R-:W-:Y:S01]  /*1650*/  SEL R4, R7, RZ, P5 ;  /* 0x000000ff07047207 */ /* 0x000fe20002800000 */
[----:B------:R-:W-:Y:S01]  /*1660*/  FFMA R26, R30, R26, R35 ;  /* 0x0000001a1e1a7223 */ /* 0x000fe20000000023 */
[----:B------:R-:W-:Y:S01]  /*1670*/  SEL R5, R29, RZ, P4 ;  /* 0x000000ff1d057207 */ /* 0x000fe20002000000 */
[----:B------:R-:W-:Y:S01]  /*1680*/  FFMA R32, R32, R43, R45 ;  /* 0x0000002b20207223 */ /* 0x000fe2000000002d */
[----:B------:R-:W-:Y:S01]  /*1690*/  SEL R6, R3, RZ, P3 ;  /* 0x000000ff03067207 */ /* 0x000fe20001800000 */
[----:B------:R-:W-:Y:S01]  /*16a0*/  FFMA R8, R8, R42, R23 ;  /* 0x0000002a08087223 */ /* 0x000fe20000000017 */
[----:B------:R-:W-:Y:S01]  /*16b0*/  SEL R7, R40, RZ, P2 ;  /* 0x000000ff28077207 */ /* 0x000fe20001000000 */
[----:B------:R-:W-:Y:S01]  /*16c0*/  FFMA R11, R11, R27, R22 ;  /* 0x0000001b0b0b7223 */ /* 0x000fe20000000016 */
[----:B------:R-:W-:Y:S02]  /*16d0*/  FSETP.GEU.AND P4, PT, R26, RZ, PT ;  /* 0x000000ff1a00720b */ /* 0x000fe40003f8e000 */
[----:B------:R-:W-:Y:S01]  /*16e0*/  FSETP.GEU.AND P3, PT, R32, RZ, PT ;  /* 0x000000ff2000720b */ /* 0x000fe20003f6e000 */
[----:B------:R0:W-:Y:S01]  /*16f0*/  @!P1 STG.E.128 desc[UR4][R16.64], R4 ;  /* 0x0000000410009986 */ /* 0x0001e2000c101d04 */
[----:B------:R-:W-:-:S02]  /*1700*/  FSETP.GEU.AND P2, PT, R8, RZ, PT ;  /* 0x000000ff0800720b */ /* 0x000fc40003f4e000 */
[C---:B------:R-:W-:Y:S02]  /*1710*/  FSETP.GEU.AND P1, PT, R11.reuse, RZ, PT ;  /* 0x000000ff0b00720b */ /* 0x040fe40003f2e000 */
[----:B------:R-:W-:Y:S02]  /*1720*/  SEL R12, R26, RZ, P4 ;  /* 0x000000ff1a0c7207 */ /* 0x000fe40002000000 */
[----:B------:R-:W-:Y:S02]  /*1730*/  SEL R13, R32, RZ, P3 ;  /* 0x000000ff200d7207 */ /* 0x000fe40001800000 */
[----:B------:R-:W-:Y:S02]  /*1740*/  SEL R14, R8, RZ, P2 ;  /* 0x000000ff080e7207 */ /* 0x000fe40001000000 */
[----:B------:R-:W-:Y:S01]  /*1750*/  SEL R15, R11, RZ, P1 ;  /* 0x000000ff0b0f7207 */ /* 0x000fe20000800000 */
[----:B0-----:R-:W-:Y:S06]  /*1760*/  @P0 EXIT ;  /* 0x000000000000094d */ /* 0x001fec0003800000 */
[----:B------:R-:W-:Y:S01]  /*1770*/  STG.E.128 desc[UR4][R16.64+0x800], R12 ;  /* 0x0008000c10007986 */ /* 0x000fe2000c101d04 */
[----:B------:R-:W-:Y:S05]  /*1780*/  EXIT ;  /* 0x000000000000794d */ /* 0x000fea0003800000 */
.L_x_0:
[----:B------:R-:W-:-:S00]  /*1790*/  BRA `(.L_x_0) ;  /* 0xfffffffc00fc7947 */ /* 0x000fc0000383ffff */
[----:B------:R-:W-:-:S00]  /*17a0*/  NOP ;  /* 0x0000000000007918 */ /* 0x000fc00000000000 */
        /* <DEDUP_REMOVED lines=13> */
.L_x_1:


//--------------------- .nv.global.init           --------------------------
	.section	.nv.global.init,"aw",@progbits
.nv.global.init:
	.type		_$_str,@object
	.size		_$_str,(_$_str_$_2 - _$_str)
_$_str:
        /*0000*/ 	.byte	0x5f, 0x5f, 0x43, 0x55, 0x44, 0x41, 0x5f, 0x46, 0x54, 0x5a, 0x00
	.type		_$_str_$_2,@object
	.size		_$_str_$_2,(.L_1 - _$_str_$_2)
_$_str_$_2:
        /*000b*/ 	.byte	0x5f, 0x5f, 0x43, 0x55, 0x44, 0x41, 0x5f, 0x50, 0x52, 0x45, 0x43, 0x5f, 0x53, 0x51, 0x52, 0x54
        /*001b*/ 	.byte	0x00
.L_1:


//--------------------- .nv.constant0.triton_poi_fused__native_batch_norm_legit_no_training_reflection_pad2d_relu_18 --------------------------
	.section	.nv.constant0.triton_poi_fused__native_batch_norm_legit_no_training_reflection_pad2d_relu_18,"a",@progbits
	.sectionflags	@""
	.align	4
.nv.constant0.triton_poi_fused__native_batch_norm_legit_no_training_reflection_pad2d_relu_18:
	.zero		580
